	.headerflags	@"EF_CUDA_TEXMODE_UNIFIED EF_CUDA_64BIT_ADDRESS EF_CUDA_SM86 EF_CUDA_VIRTUAL_SM(EF_CUDA_SM86)"
	.elftype	@"ET_EXEC"


//--------------------- .nv.info                  --------------------------
	.section	.nv.info,"",@"SHT_CUDA_INFO"
	.align	4


	//----- nvinfo : EIATTR_REGCOUNT
	.align		4
        /*0000*/ 	.byte	0x04, 0x2f
        /*0002*/ 	.short	(.L_1 - .L_0)
	.align		4
.L_0:
        /*0004*/ 	.word	index@(triton_poi_fused__scaled_dot_product_efficient_attention_clone_2)
        /*0008*/ 	.word	0x00000008


	//----- nvinfo : EIATTR_MIN_STACK_SIZE
	.align		4
.L_1:
        /*000c*/ 	.byte	0x04, 0x12
        /*000e*/ 	.short	(.L_3 - .L_2)
	.align		4
.L_2:
        /*0010*/ 	.word	index@(triton_poi_fused__scaled_dot_product_efficient_attention_clone_2)
        /*0014*/ 	.word	0x00000000


	//----- nvinfo : EIATTR_FRAME_SIZE
	.align		4
.L_3:
        /*0018*/ 	.byte	0x04, 0x11
        /*001a*/ 	.short	(.L_5 - .L_4)
	.align		4
.L_4:
        /*001c*/ 	.word	index@(triton_poi_fused__scaled_dot_product_efficient_attention_clone_2)
        /*0020*/ 	.word	0x00000000


	//----- nvinfo : EIATTR_MIN_STACK_SIZE
	.align		4
.L_5:
        /*0024*/ 	.byte	0x04, 0x12
        /*0026*/ 	.short	(.L_7 - .L_6)
	.align		4
.L_6:
        /*0028*/ 	.word	index@(triton_poi_fused__scaled_dot_product_efficient_attention_clone_2)
        /*002c*/ 	.word	0x00000000
.L_7:


//--------------------- .nv.info.triton_poi_fused__scaled_dot_product_efficient_attention_clone_2 --------------------------
	.section	.nv.info.triton_poi_fused__scaled_dot_product_efficient_attention_clone_2,"",@"SHT_CUDA_INFO"
	.sectionflags	@""
	.align	4


	//----- nvinfo : EIATTR_CUDA_API_VERSION
	.align		4
        /*0000*/ 	.byte	0x04, 0x37
        /*0002*/ 	.short	(.L_9 - .L_8)
.L_8:
        /*0004*/ 	.word	0x0000007c


	//----- nvinfo : EIATTR_SW2861232_WAR
	.align		4
.L_9:
        /*0008*/ 	.byte	0x01, 0x35
	.zero		2


	//----- nvinfo : EIATTR_PARAM_CBANK
	.align		4
        /*000c*/ 	.byte	0x04, 0x0a
        /*000e*/ 	.short	(.L_11 - .L_10)
	.align		4
.L_10:
        /*0010*/ 	.word	index@(.nv.constant0.triton_poi_fused__scaled_dot_product_efficient_attention_clone_2)
        /*0014*/ 	.short	0x0160
        /*0016*/ 	.short	0x0018


	//----- nvinfo : EIATTR_CBANK_PARAM_SIZE
	.align		4
.L_11:
        /*0018*/ 	.byte	0x03, 0x19
        /*001a*/ 	.short	0x0018


	//----- nvinfo : EIATTR_KPARAM_INFO
	.align		4
        /*001c*/ 	.byte	0x04, 0x17
        /*001e*/ 	.short	(.L_13 - .L_12)
.L_12:
        /*0020*/ 	.word	0x00000000
        /*0024*/ 	.short	0x0002
        /*0026*/ 	.short	0x0010
        /*0028*/ 	.byte	0x00, 0xf4, 0x21, 0x00


	//----- nvinfo : EIATTR_KPARAM_INFO
	.align		4
.L_13:
        /*002c*/ 	.byte	0x04, 0x17
        /*002e*/ 	.short	(.L_15 - .L_14)
.L_14:
        /*0030*/ 	.word	0x00000000
        /*0034*/ 	.short	0x0001
        /*0036*/ 	.short	0x0008
        /*0038*/ 	.byte	0x00, 0xf0, 0x11, 0x00


	//----- nvinfo : EIATTR_KPARAM_INFO
	.align		4
.L_15:
        /*003c*/ 	.byte	0x04, 0x17
        /*003e*/ 	.short	(.L_17 - .L_16)
.L_16:
        /*0040*/ 	.word	0x00000000
        /*0044*/ 	.short	0x0000
        /*0046*/ 	.short	0x0000
        /*0048*/ 	.byte	0x00, 0xf4, 0x21, 0x00


	//----- nvinfo : EIATTR_MAXREG_COUNT
	.align		4
.L_17:
        /*004c*/ 	.byte	0x03, 0x1b
        /*004e*/ 	.short	0x00ff


	//----- nvinfo : EIATTR_EXIT_INSTR_OFFSETS
	.align		4
        /*0050*/ 	.byte	0x04, 0x1c
        /*0052*/ 	.short	(.L_19 - .L_18)


	//   ....[0]....
.L_18:
        /*0054*/ 	.word	0x000000f0


	//   ....[1]....
        /*0058*/ 	.word	0x00000120


	//----- nvinfo : EIATTR_REQNTID
	.align		4
.L_19:
        /*005c*/ 	.byte	0x04, 0x10
        /*005e*/ 	.short	(.L_21 - .L_20)
.L_20:
        /*0060*/ 	.word	0x00000080
        /*0064*/ 	.word	0x00000001
        /*0068*/ 	.word	0x00000001
.L_21:


//--------------------- .nv.callgraph             --------------------------
	.section	.nv.callgraph,"",@"SHT_CUDA_CALLGRAPH"
	.align	4
	.sectionentsize	8
	.align		4
        /*0000*/ 	.word	0x00000000
	.align		4
        /*0004*/ 	.word	0xffffffff
	.align		4
        /*0008*/ 	.word	0x00000000
	.align		4
        /*000c*/ 	.word	0xfffffffe
	.align		4
        /*0010*/ 	.word	0x00000000
	.align		4
        /*0014*/ 	.word	0xfffffffd
	.align		4
        /*0018*/ 	.word	0x00000000
	.align		4
        /*001c*/ 	.word	0xfffffffc


//--------------------- .nv.rel.action            --------------------------
	.section	.nv.rel.action,"",@"SHT_CUDA_RELOCINFO"
	.align	8
	.sectionentsize	8
        /*0000*/ 	.byte	0x73, 0x00, 0x00, 0x00, 0x00, 0x00, 0x00, 0x00, 0x00, 0x00, 0x00, 0x11, 0x25, 0x00, 0x05, 0x36


//--------------------- .nv.constant0.triton_poi_fused__scaled_dot_product_efficient_attention_clone_2 --------------------------
	.section	.nv.constant0.triton_poi_fused__scaled_dot_product_efficient_attention_clone_2,"a",@progbits
	.sectionflags	@""
	.align	4
.nv.constant0.triton_poi_fused__scaled_dot_product_efficient_attention_clone_2:
	.zero		376


//--------------------- .text.triton_poi_fused__scaled_dot_product_efficient_attention_clone_2 --------------------------
	.section	.text.triton_poi_fused__scaled_dot_product_efficient_attention_clone_2,"ax",@progbits
	.sectioninfo	@"SHI_REGISTERS=8"
	.align	128
        .global         triton_poi_fused__scaled_dot_product_efficient_attention_clone_2
        .type           triton_poi_fused__scaled_dot_product_efficient_attention_clone_2,@function
        .size           triton_poi_fused__scaled_dot_product_efficient_attention_clone_2,(.L_x_1 - triton_poi_fused__scaled_dot_product_efficient_attention_clone_2)
        .other          triton_poi_fused__scaled_dot_product_efficient_attention_clone_2,@"STO_CUDA_ENTRY STV_DEFAULT"
triton_poi_fused__scaled_dot_product_efficient_attention_clone_2:
.text.triton_poi_fused__scaled_dot_product_efficient_attention_clone_2:
[----:B------:R-:W-:Y:S02]  /*0000*/  IMAD.MOV.U32 R1, RZ, RZ, c[0x0][0x28] ;  /* 0x00000a00ff017624 */ /* 0x000fe400078e00ff */
[----:B------:R-:W0:Y:S01]  /*0010*/  S2R R0, SR_TID.X ;  /* 0x0000000000007919 */ /* 0x000e220000002100 */
[----:B------:R-:W-:-:S03]  /*0020*/  IMAD.MOV.U32 R5, RZ, RZ, 0x2 ;  /* 0x00000002ff057424 */ /* 0x000fc600078e00ff */
[----:B------:R-:W1:Y:S01]  /*0030*/  S2R R3, SR_CTAID.X ;  /* 0x0000000000037919 */ /* 0x000e620000002500 */
[----:B0-----:R-:W-:-:S04]  /*0040*/  LOP3.LUT R0, R0, 0x7f, RZ, 0xc0, !PT ;  /* 0x0000007f00007812 */ /* 0x001fc800078ec0ff */
[----:B-1----:R-:W-:-:S04]  /*0050*/  LEA R0, R3, R0, 0x7 ;  /* 0x0000000003007211 */ /* 0x002fc800078e38ff */
[C---:B------:R-:W-:Y:S01]  /*0060*/  ISETP.GE.AND P1, PT, R0.reuse, 0x1729, PT ;  /* 0x000017290000780c */ /* 0x040fe20003f26270 */
[----:B------:R-:W-:-:S05]  /*0070*/  IMAD.HI R2, R0, 0x3531dec1, RZ ;  /* 0x3531dec100027827 */ /* 0x000fca00078e02ff */
[----:B------:R-:W-:-:S04]  /*0080*/  SHF.R.U32.HI R3, RZ, 0x1f, R2 ;  /* 0x0000001fff037819 */ /* 0x000fc80000011602 */
[----:B------:R-:W-:-:S05]  /*0090*/  LEA.HI.SX32 R3, R2, R3, 0x1c ;  /* 0x0000000302037211 */ /* 0x000fca00078fe2ff */
[----:B------:R-:W-:-:S04]  /*00a0*/  IMAD R2, R3, -0x4d, R0 ;  /* 0xffffffb303027824 */ /* 0x000fc800078e0200 */
[----:B------:R-:W-:Y:S01]  /*00b0*/  IMAD R0, R3, 0x50, R2 ;  /* 0x0000005003007824 */ /* 0x000fe200078e0202 */
[----:B------:R-:W-:-:S03]  /*00c0*/  ISETP.GT.AND P0, PT, R2, R3, PT ;  /* 0x000000030200720c */ /* 0x000fc60003f04270 */
[----:B------:R-:W-:Y:S01]  /*00d0*/  IMAD.WIDE R2, R0, R5, c[0x0][0x160] ;  /* 0x0000580000027625 */ /* 0x000fe200078e0205 */
[----:B------:R-:W-:Y:S01]  /*00e0*/  SEL R5, RZ, 0xff7f, !P0 ;  /* 0x0000ff7fff057807 */ /* 0x000fe20004000000 */
[----:B------:R-:W-:Y:S08]  /*00f0*/  @P1 EXIT ;  /* 0x000000000000194d */ /* 0x000ff00003800000 */
[----:B------:R-:W-:Y:S02]  /*0100*/  ULDC.64 UR4, c[0x0][0x118] ;  /* 0x0000460000047ab9 */ /* 0x000fe40000000a00 */
[----:B------:R-:W-:Y:S01]  /*0110*/  STG.E.U16 [R2.64], R5 ;  /* 0x0000000502007986 */ /* 0x000fe2000c101504 */
[----:B------:R-:W-:Y:S05]  /*0120*/  EXIT ;  /* 0x000000000000794d */ /* 0x000fea0003800000 */
.L_x_0:
[----:B------:R-:W-:-:S00]  /*0130*/  BRA `(.L_x_0) ;  /* 0xfffffff000007947 */ /* 0x000fc0000383ffff */
[----:B------:R-:W-:-:S00]  /*0140*/  NOP ;  /* 0x0000000000007918 */ /* 0x000fc00000000000 */
        /* <DEDUP_REMOVED lines=11> */
.L_x_1:
